//
// Generated by NVIDIA NVVM Compiler
//
// Compiler Build ID: CL-36424714
// Cuda compilation tools, release 13.0, V13.0.88
// Based on NVVM 20.0.0
//

.version 9.0
.target sm_100
.address_size 64

	// .globl	_Z8rms_normILi256EEvPfS0_fii
// _ZZ11blockReduceILi256EEffE4smem has been demoted
// _ZZ8rms_normILi256EEvPfS0_fiiE3var has been demoted
.extern .shared .align 16 .b8 smem[];

.visible .entry _Z8rms_normILi256EEvPfS0_fii(
	.param .u64 .ptr .align 1 _Z8rms_normILi256EEvPfS0_fii_param_0,
	.param .u64 .ptr .align 1 _Z8rms_normILi256EEvPfS0_fii_param_1,
	.param .f32 _Z8rms_normILi256EEvPfS0_fii_param_2,
	.param .u32 _Z8rms_normILi256EEvPfS0_fii_param_3,
	.param .u32 _Z8rms_normILi256EEvPfS0_fii_param_4
)
{
	.reg .pred 	%p<25>;
	.reg .b32 	%r<66>;
	.reg .b32 	%f<63>;
	.reg .b64 	%rd<10>;
	// demoted variable
	.shared .align 4 .b8 _ZZ11blockReduceILi256EEffE4smem[32];
	// demoted variable
	.shared .align 4 .f32 _ZZ8rms_normILi256EEvPfS0_fiiE3var;
	ld.param.u64 	%rd3, [_Z8rms_normILi256EEvPfS0_fii_param_0];
	ld.param.u64 	%rd4, [_Z8rms_normILi256EEvPfS0_fii_param_1];
	ld.param.f32 	%f14, [_Z8rms_normILi256EEvPfS0_fii_param_2];
	ld.param.u32 	%r17, [_Z8rms_normILi256EEvPfS0_fii_param_4];
	mov.u32 	%r18, %ctaid.x;
	mov.u32 	%r1, %tid.x;
	mul.lo.s32 	%r2, %r17, %r18;
	shl.b32 	%r65, %r1, 2;
	add.s32 	%r63, %r2, %r65;
	add.s32 	%r5, %r2, %r17;
	setp.ge.s32 	%p1, %r63, %r5;
	@%p1 bra 	$L__BB0_3;
	mov.u32 	%r19, %ntid.x;
	shl.b32 	%r6, %r19, 2;
	cvta.to.global.u64 	%rd1, %rd3;
$L__BB0_2:
	rem.s32 	%r20, %r63, %r17;
	shl.b32 	%r21, %r20, 2;
	mov.u32 	%r22, smem;
	add.s32 	%r23, %r22, %r21;
	mul.wide.s32 	%rd5, %r63, 4;
	add.s64 	%rd6, %rd1, %rd5;
	ld.global.v4.f32 	{%f15, %f16, %f17, %f18}, [%rd6];
	st.shared.v4.f32 	[%r23], {%f15, %f16, %f17, %f18};
	add.s32 	%r63, %r63, %r6;
	setp.lt.s32 	%p2, %r63, %r5;
	@%p2 bra 	$L__BB0_2;
$L__BB0_3:
	setp.ge.s32 	%p3, %r65, %r17;
	mov.f32 	%f60, 0f00000000;
	@%p3 bra 	$L__BB0_6;
	mov.u32 	%r24, %ntid.x;
	shl.b32 	%r7, %r24, 2;
	mov.f32 	%f60, 0f00000000;
	mov.u32 	%r26, smem;
	mov.u32 	%r64, %r65;
$L__BB0_5:
	shl.b32 	%r25, %r64, 2;
	add.s32 	%r27, %r26, %r25;
	ld.shared.v4.f32 	{%f21, %f22, %f23, %f24}, [%r27];
	fma.rn.f32 	%f25, %f21, %f21, %f60;
	add.s32 	%r28, %r64, 1;
	setp.lt.s32 	%p4, %r28, %r17;
	fma.rn.f32 	%f26, %f22, %f22, %f25;
	selp.f32 	%f27, %f26, %f25, %p4;
	add.s32 	%r29, %r64, 2;
	setp.lt.s32 	%p5, %r29, %r17;
	fma.rn.f32 	%f28, %f23, %f23, %f27;
	selp.f32 	%f29, %f28, %f27, %p5;
	add.s32 	%r30, %r64, 3;
	setp.lt.s32 	%p6, %r30, %r17;
	fma.rn.f32 	%f30, %f24, %f24, %f29;
	selp.f32 	%f60, %f30, %f29, %p6;
	add.s32 	%r64, %r64, %r7;
	setp.lt.s32 	%p7, %r64, %r17;
	@%p7 bra 	$L__BB0_5;
$L__BB0_6:
	mov.b32 	%r31, %f60;
	shfl.sync.down.b32	%r32|%p8, %r31, 16, 31, -1;
	mov.b32 	%f31, %r32;
	add.f32 	%f32, %f60, %f31;
	mov.b32 	%r33, %f32;
	shfl.sync.down.b32	%r34|%p9, %r33, 8, 31, -1;
	mov.b32 	%f33, %r34;
	add.f32 	%f34, %f32, %f33;
	mov.b32 	%r35, %f34;
	shfl.sync.down.b32	%r36|%p10, %r35, 4, 31, -1;
	mov.b32 	%f35, %r36;
	add.f32 	%f36, %f34, %f35;
	mov.b32 	%r37, %f36;
	shfl.sync.down.b32	%r38|%p11, %r37, 2, 31, -1;
	mov.b32 	%f37, %r38;
	add.f32 	%f38, %f36, %f37;
	mov.b32 	%r39, %f38;
	shfl.sync.down.b32	%r40|%p12, %r39, 1, 31, -1;
	mov.b32 	%f39, %r40;
	add.f32 	%f4, %f38, %f39;
	and.b32  	%r12, %r1, 31;
	setp.ne.s32 	%p13, %r12, 0;
	@%p13 bra 	$L__BB0_8;
	shr.u32 	%r41, %r1, 3;
	mov.u32 	%r42, _ZZ11blockReduceILi256EEffE4smem;
	add.s32 	%r43, %r42, %r41;
	st.shared.f32 	[%r43], %f4;
$L__BB0_8:
	bar.sync 	0;
	setp.gt.u32 	%p14, %r1, 31;
	@%p14 bra 	$L__BB0_13;
	setp.gt.u32 	%p15, %r12, 7;
	mov.f32 	%f61, 0f00000000;
	@%p15 bra 	$L__BB0_11;
	shl.b32 	%r44, %r12, 2;
	mov.u32 	%r45, _ZZ11blockReduceILi256EEffE4smem;
	add.s32 	%r46, %r45, %r44;
	ld.shared.f32 	%f61, [%r46];
$L__BB0_11:
	mov.b32 	%r47, %f61;
	shfl.sync.down.b32	%r48|%p16, %r47, 4, 31, -1;
	mov.b32 	%f41, %r48;
	add.f32 	%f42, %f61, %f41;
	mov.b32 	%r49, %f42;
	shfl.sync.down.b32	%r50|%p17, %r49, 2, 31, -1;
	mov.b32 	%f43, %r50;
	add.f32 	%f44, %f42, %f43;
	mov.b32 	%r51, %f44;
	shfl.sync.down.b32	%r52|%p18, %r51, 1, 31, -1;
	mov.b32 	%f45, %r52;
	add.f32 	%f7, %f44, %f45;
	setp.ne.s32 	%p19, %r1, 0;
	@%p19 bra 	$L__BB0_13;
	cvt.rn.f32.s32 	%f46, %r17;
	div.rn.f32 	%f47, %f7, %f46;
	add.f32 	%f48, %f47, 0f3727C5AC;
	rsqrt.approx.f32 	%f49, %f48;
	st.shared.f32 	[_ZZ8rms_normILi256EEvPfS0_fiiE3var], %f49;
$L__BB0_13:
	setp.ge.s32 	%p20, %r65, %r17;
	bar.sync 	0;
	@%p20 bra 	$L__BB0_18;
	ld.shared.f32 	%f50, [_ZZ8rms_normILi256EEvPfS0_fiiE3var];
	mul.f32 	%f8, %f14, %f50;
	mov.u32 	%r53, %ntid.x;
	shl.b32 	%r13, %r53, 2;
	cvta.to.global.u64 	%rd2, %rd4;
	mov.u32 	%r55, smem;
$L__BB0_15:
	shl.b32 	%r54, %r65, 2;
	add.s32 	%r56, %r55, %r54;
	ld.shared.v4.f32 	{%f52, %f53, %f9, %f10}, [%r56];
	mov.b32 	%r57, %f53;
	mov.b64 	%rd7, {%r58, %r57};
	mul.f32 	%f11, %f52, %f8;
	add.s32 	%r59, %r65, 1;
	setp.ge.s32 	%p21, %r59, %r17;
	{ .reg .b32 tmp; mov.b64 {tmp, %r15}, %rd7; }
	mov.f32 	%f62, 0f00000000;
	@%p21 bra 	$L__BB0_17;
	mov.b32 	%f54, %r15;
	mul.f32 	%f62, %f54, %f8;
$L__BB0_17:
	add.s32 	%r60, %r65, 2;
	setp.lt.s32 	%p22, %r60, %r17;
	mul.f32 	%f55, %f9, %f8;
	selp.f32 	%f56, %f55, 0f00000000, %p22;
	add.s32 	%r61, %r65, 3;
	setp.lt.s32 	%p23, %r61, %r17;
	mul.f32 	%f57, %f10, %f8;
	selp.f32 	%f58, %f57, 0f00000000, %p23;
	add.s32 	%r62, %r65, %r2;
	mul.wide.s32 	%rd8, %r62, 4;
	add.s64 	%rd9, %rd2, %rd8;
	st.global.v4.f32 	[%rd9], {%f11, %f62, %f56, %f58};
	add.s32 	%r65, %r65, %r13;
	setp.lt.s32 	%p24, %r65, %r17;
	@%p24 bra 	$L__BB0_15;
$L__BB0_18:
	ret;

}


// ===== COMPILED SASS (sm_100) =====

	.target	sm_100

	.elftype	@"ET_EXEC"


//--------------------- .note.nv.tkinfo           --------------------------
	.section	.note.nv.tkinfo,"",@"SHT_NOTE"
	.sectionflags	@"SHF_NOTE_NV_TKINFO"
	.tkinfo
        /*0018*/ 	.word	0x00000002
        /*0030*/ 	.string	""
        /*0030*/ 	.string	"ptxas"
        /*0030*/ 	.string	"Cuda compilation tools, release 13.0, V13.0.88"
        /*0030*/ 	.string	"Build cuda_13.0.r13.0/compiler.36424714_0"
        /*0030*/ 	.string	"-arch sm_100 -m 64 "



//--------------------- .note.nv.cuinfo           --------------------------
	.section	.note.nv.cuinfo,"",@"SHT_NOTE"
	.sectionflags	@"SHF_NOTE_NV_CUINFO"
        /*0018*/ 	.short	0x0002
        /*001a*/ 	.short	0x0064
        /*001c*/ 	.short	0x0082
	.zero		2


//--------------------- .nv.info                  --------------------------
	.section	.nv.info,"",@"SHT_CUDA_INFO"
	.align	4


	//----- nvinfo : EIATTR_REGCOUNT
	.align		4
        /*0000*/ 	.byte	0x04, 0x2f
        /*0002*/ 	.short	(.L_1 - .L_0)
	.align		4
.L_0:
        /*0004*/ 	.word	index@(_Z8rms_normILi256EEvPfS0_fii)
        /*0008*/ 	.word	0x00000018


	//----- nvinfo : EIATTR_FRAME_SIZE
	.align		4
.L_1:
        /*000c*/ 	.byte	0x04, 0x11
        /*000e*/ 	.short	(.L_3 - .L_2)
	.align		4
.L_2:
        /*0010*/ 	.word	index@($__internal_0_$__cuda_sm3x_div_rn_noftz_f32_slowpath)
        /*0014*/ 	.word	0x00000000


	//----- nvinfo : EIATTR_FRAME_SIZE
	.align		4
.L_3:
        /*0018*/ 	.byte	0x04, 0x11
        /*001a*/ 	.short	(.L_5 - .L_4)
	.align		4
.L_4:
        /*001c*/ 	.word	index@(_Z8rms_normILi256EEvPfS0_fii)
        /*0020*/ 	.word	0x00000000


	//----- nvinfo : EIATTR_MIN_STACK_SIZE
	.align		4
.L_5:
        /*0024*/ 	.byte	0x04, 0x12
        /*0026*/ 	.short	(.L_7 - .L_6)
	.align		4
.L_6:
        /*0028*/ 	.word	index@(_Z8rms_normILi256EEvPfS0_fii)
        /*002c*/ 	.word	0x00000000
.L_7:


//--------------------- .nv.compat                --------------------------
	.section	.nv.compat,"",@"SHT_CUDA_COMPAT_INFO"
	.align	4
        /*0000*/ 	.byte	0x02, 0x09, 0x00, 0x00, 0x02, 0x02, 0x01, 0x00, 0x02, 0x05, 0x05, 0x00, 0x03, 0x07, 0x01, 0x01
        /*0010*/ 	.byte	0x02, 0x03, 0x00, 0x00, 0x02, 0x06, 0x01, 0x00, 0x04, 0x0b, 0x08, 0x00, 0x01, 0x00, 0x00, 0x00
        /*0020*/ 	.byte	0x00, 0x00, 0x00, 0x00


//--------------------- .nv.info._Z8rms_normILi256EEvPfS0_fii --------------------------
	.section	.nv.info._Z8rms_normILi256EEvPfS0_fii,"",@"SHT_CUDA_INFO"
	.sectionflags	@""
	.align	4


	//----- nvinfo : EIATTR_CUDA_API_VERSION
	.align		4
        /*0000*/ 	.byte	0x04, 0x37
        /*0002*/ 	.short	(.L_9 - .L_8)
.L_8:
        /*0004*/ 	.word	0x00000082


	//----- nvinfo : EIATTR_KPARAM_INFO
	.align		4
.L_9:
        /*0008*/ 	.byte	0x04, 0x17
        /*000a*/ 	.short	(.L_11 - .L_10)
.L_10:
        /*000c*/ 	.word	0x00000000
        /*0010*/ 	.short	0x0004
        /*0012*/ 	.short	0x0018
        /*0014*/ 	.byte	0x00, 0xf0, 0x11, 0x00


	//----- nvinfo : EIATTR_KPARAM_INFO
	.align		4
.L_11:
        /*0018*/ 	.byte	0x04, 0x17
        /*001a*/ 	.short	(.L_13 - .L_12)
.L_12:
        /*001c*/ 	.word	0x00000000
        /*0020*/ 	.short	0x0003
        /*0022*/ 	.short	0x0014
        /*0024*/ 	.byte	0x00, 0xf0, 0x11, 0x00


	//----- nvinfo : EIATTR_KPARAM_INFO
	.align		4
.L_13:
        /*0028*/ 	.byte	0x04, 0x17
        /*002a*/ 	.short	(.L_15 - .L_14)
.L_14:
        /*002c*/ 	.word	0x00000000
        /*0030*/ 	.short	0x0002
        /*0032*/ 	.short	0x0010
        /*0034*/ 	.byte	0x00, 0xf0, 0x11, 0x00


	//----- nvinfo : EIATTR_KPARAM_INFO
	.align		4
.L_15:
        /*0038*/ 	.byte	0x04, 0x17
        /*003a*/ 	.short	(.L_17 - .L_16)
.L_16:
        /*003c*/ 	.word	0x00000000
        /*0040*/ 	.short	0x0001
        /*0042*/ 	.short	0x0008
        /*0044*/ 	.byte	0x00, 0xf5, 0x21, 0x00


	//----- nvinfo : EIATTR_KPARAM_INFO
	.align		4
.L_17:
        /*0048*/ 	.byte	0x04, 0x17
        /*004a*/ 	.short	(.L_19 - .L_18)
.L_18:
        /*004c*/ 	.word	0x00000000
        /*0050*/ 	.short	0x0000
        /*0052*/ 	.short	0x0000
        /*0054*/ 	.byte	0x00, 0xf5, 0x21, 0x00


	//----- nvinfo : EIATTR_SPARSE_MMA_MASK
	.align		4
.L_19:
        /*0058*/ 	.byte	0x03, 0x50
        /*005a*/ 	.short	0x0000


	//----- nvinfo : EIATTR_MAXREG_COUNT
	.align		4
        /*005c*/ 	.byte	0x03, 0x1b
        /*005e*/ 	.short	0x00ff


	//----- nvinfo : EIATTR_NUM_BARRIERS
	.align		4
        /*0060*/ 	.byte	0x02, 0x4c
        /*0062*/ 	.byte	0x01
	.zero		1


	//----- nvinfo : EIATTR_MERCURY_ISA_VERSION
	.align		4
        /*0064*/ 	.byte	0x03, 0x5f
        /*0066*/ 	.short	0x0101


	//----- nvinfo : EIATTR_COOP_GROUP_MASK_REGIDS
	.align		4
        /*0068*/ 	.byte	0x04, 0x29
        /*006a*/ 	.short	(.L_21 - .L_20)


	//   ....[0]....
.L_20:
        /*006c*/ 	.word	0xffffffff


	//   ....[1]....
        /*0070*/ 	.word	0xffffffff


	//   ....[2]....
        /*0074*/ 	.word	0xffffffff


	//   ....[3]....
        /*0078*/ 	.word	0xffffffff


	//   ....[4]....
        /*007c*/ 	.word	0xffffffff


	//   ....[5]....
        /*0080*/ 	.word	0xffffffff


	//   ....[6]....
        /*0084*/ 	.word	0xffffffff


	//   ....[7]....
        /*0088*/ 	.word	0xffffffff


	//   ....[8]....
        /*008c*/ 	.word	0x05000008


	//   ....[9]....
        /*0090*/ 	.word	0x05000008


	//   ....[10]....
        /*0094*/ 	.word	0x05000008


	//----- nvinfo : EIATTR_COOP_GROUP_INSTR_OFFSETS
	.align		4
.L_21:
        /*0098*/ 	.byte	0x04, 0x28
        /*009a*/ 	.short	(.L_23 - .L_22)


	//   ....[0]....
.L_22:
        /*009c*/ 	.word	0x000004f0


	//   ....[1]....
        /*00a0*/ 	.word	0x00000540


	//   ....[2]....
        /*00a4*/ 	.word	0x00000580


	//   ....[3]....
        /*00a8*/ 	.word	0x000005a0


	//   ....[4]....
        /*00ac*/ 	.word	0x000005c0


	//   ....[5]....
        /*00b0*/ 	.word	0x000006b0


	//   ....[6]....
        /*00b4*/ 	.word	0x000006d0


	//   ....[7]....
        /*00b8*/ 	.word	0x000006f0


	//   ....[8]....
        /*00bc*/ 	.word	0x00000b40


	//   ....[9]....
        /*00c0*/ 	.word	0x00000bb0


	//   ....[10]....
        /*00c4*/ 	.word	0x00000c20


	//----- nvinfo : EIATTR_VRC_CTA_INIT_COUNT
	.align		4
.L_23:
        /*00c8*/ 	.byte	0x02, 0x4a
	.zero		1
	.zero		1


	//----- nvinfo : EIATTR_EXIT_INSTR_OFFSETS
	.align		4
        /*00cc*/ 	.byte	0x04, 0x1c
        /*00ce*/ 	.short	(.L_25 - .L_24)


	//   ....[0]....
.L_24:
        /*00d0*/ 	.word	0x000008e0


	//   ....[1]....
        /*00d4*/ 	.word	0x00000af0


	//----- nvinfo : EIATTR_CRS_STACK_SIZE
	.align		4
.L_25:
        /*00d8*/ 	.byte	0x04, 0x1e
        /*00da*/ 	.short	(.L_27 - .L_26)
.L_26:
        /*00dc*/ 	.word	0x00000000


	//----- nvinfo : EIATTR_CBANK_PARAM_SIZE
	.align		4
.L_27:
        /*00e0*/ 	.byte	0x03, 0x19
        /*00e2*/ 	.short	0x001c


	//----- nvinfo : EIATTR_PARAM_CBANK
	.align		4
        /*00e4*/ 	.byte	0x04, 0x0a
        /*00e6*/ 	.short	(.L_29 - .L_28)
	.align		4
.L_28:
        /*00e8*/ 	.word	index@(.nv.constant0._Z8rms_normILi256EEvPfS0_fii)
        /*00ec*/ 	.short	0x0380
        /*00ee*/ 	.short	0x001c


	//----- nvinfo : EIATTR_SW_WAR
	.align		4
.L_29:
        /*00f0*/ 	.byte	0x04, 0x36
        /*00f2*/ 	.short	(.L_31 - .L_30)
.L_30:
        /*00f4*/ 	.word	0x00000008
.L_31:


//--------------------- .nv.callgraph             --------------------------
	.section	.nv.callgraph,"",@"SHT_CUDA_CALLGRAPH"
	.align	4
	.sectionentsize	8
	.align		4
        /*0000*/ 	.word	0x00000000
	.align		4
        /*0004*/ 	.word	0xffffffff
	.align		4
        /*0008*/ 	.word	0x00000000
	.align		4
        /*000c*/ 	.word	0xfffffffe
	.align		4
        /*0010*/ 	.word	0x00000000
	.align		4
        /*0014*/ 	.word	0xfffffffd
	.align		4
        /*0018*/ 	.word	0x00000000
	.align		4
        /*001c*/ 	.word	0xfffffffc


//--------------------- .text._Z8rms_normILi256EEvPfS0_fii --------------------------
	.section	.text._Z8rms_normILi256EEvPfS0_fii,"ax",@progbits
	.align	128
        .global         _Z8rms_normILi256EEvPfS0_fii
        .type           _Z8rms_normILi256EEvPfS0_fii,@function
        .size           _Z8rms_normILi256EEvPfS0_fii,(.L_x_27 - _Z8rms_normILi256EEvPfS0_fii)
        .other          _Z8rms_normILi256EEvPfS0_fii,@"STO_CUDA_ENTRY STV_DEFAULT"
_Z8rms_normILi256EEvPfS0_fii:
.text._Z8rms_normILi256EEvPfS0_fii:
[----:B------:R-:W-:Y:S01]  /*0000*/  LDC R1, c[0x0][0x37c] ;  /* 0x0000df00ff017b82 */ /* 0x000fe20000000800 */
[----:B------:R-:W0:Y:S07]  /*0010*/  S2R R0, SR_TID.X ;  /* 0x0000000000007919 */ /* 0x000e2e0000002100 */
[----:B------:R-:W1:Y:S01]  /*0020*/  S2UR UR8, SR_CTAID.X ;  /* 0x00000000000879c3 */ /* 0x000e620000002500 */
[----:B------:R-:W2:Y:S01]  /*0030*/  LDCU UR4, c[0x0][0x398] ;  /* 0x00007300ff0477ac */ /* 0x000ea20008000800 */
[----:B------:R-:W-:Y:S01]  /*0040*/  BSSY.RECONVERGENT B0, `(.L_x_0) ;  /* 0x000002f000007945 */ /* 0x000fe20003800200 */
[----:B------:R-:W3:Y:S01]  /*0050*/  LDCU.64 UR6, c[0x0][0x358] ;  /* 0x00006b00ff0677ac */ /* 0x000ee20008000a00 */
[----:B--2---:R-:W-:Y:S01]  /*0060*/  IMAD.U32 R3, RZ, RZ, UR4 ;  /* 0x00000004ff037e24 */ /* 0x004fe2000f8e00ff */
[----:B------:R-:W2:Y:S03]  /*0070*/  LDCU UR4, c[0x0][0x398] ;  /* 0x00007300ff0477ac */ /* 0x000ea60008000800 */
[----:B-1----:R-:W-:-:S02]  /*0080*/  IMAD R10, R3, UR8, R3 ;  /* 0x00000008030a7c24 */ /* 0x002fc4000f8e0203 */
[----:B0-----:R-:W-:-:S04]  /*0090*/  IMAD.SHL.U32 R2, R0, 0x4, RZ ;  /* 0x0000000400027824 */ /* 0x001fc800078e00ff */
[----:B------:R-:W-:-:S05]  /*00a0*/  IMAD R7, R3, UR8, R2 ;  /* 0x0000000803077c24 */ /* 0x000fca000f8e0202 */
[----:B------:R-:W-:-:S13]  /*00b0*/  ISETP.GE.AND P0, PT, R7, R10, PT ;  /* 0x0000000a0700720c */ /* 0x000fda0003f06270 */
[----:B--23--:R-:W-:Y:S05]  /*00c0*/  @P0 BRA `(.L_x_1) ;  /* 0x0000000000980947 */ /* 0x00cfea0003800000 */
[-C--:B------:R-:W-:Y:S01]  /*00d0*/  IABS R11, R3.reuse ;  /* 0x00000003000b7213 */ /* 0x080fe20000000000 */
[----:B------:R-:W0:Y:S01]  /*00e0*/  S2R R14, SR_CgaCtaId ;  /* 0x00000000000e7919 */ /* 0x000e220000008800 */
[----:B------:R-:W1:Y:S01]  /*00f0*/  LDC R12, c[0x0][0x360] ;  /* 0x0000d800ff0c7b82 */ /* 0x000e620000000800 */
[----:B------:R-:W-:Y:S01]  /*0100*/  MOV R13, 0x400 ;  /* 0x00000400000d7802 */ /* 0x000fe20000000f00 */
[----:B------:R-:W2:Y:S01]  /*0110*/  I2F.RP R6, R11 ;  /* 0x0000000b00067306 */ /* 0x000ea20000209400 */
[----:B------:R-:W-:Y:S02]  /*0120*/  ISETP.NE.AND P0, PT, R3, RZ, PT ;  /* 0x000000ff0300720c */ /* 0x000fe40003f05270 */
[----:B------:R-:W-:Y:S02]  /*0130*/  IADD3 R13, PT, PT, R13, 0x30, RZ ;  /* 0x000000300d0d7810 */ /* 0x000fe40007ffe0ff */
[----:B------:R-:W-:Y:S01]  /*0140*/  LOP3.LUT R17, RZ, R3, RZ, 0x33, !PT ;  /* 0x00000003ff117212 */ /* 0x000fe200078e33ff */
[----:B------:R-:W3:Y:S02]  /*0150*/  LDC.64 R8, c[0x0][0x380] ;  /* 0x0000e000ff087b82 */ /* 0x000ee40000000a00 */
[----:B--2---:R-:W2:Y:S01]  /*0160*/  MUFU.RCP R6, R6 ;  /* 0x0000000600067308 */ /* 0x004ea20000001000 */
[----:B0-----:R-:W-:Y:S01]  /*0170*/  LEA R13, R14, R13, 0x18 ;  /* 0x0000000d0e0d7211 */ /* 0x001fe200078ec0ff */
[----:B--2---:R-:W-:-:S06]  /*0180*/  VIADD R4, R6, 0xffffffe ;  /* 0x0ffffffe06047836 */ /* 0x004fcc0000000000 */
[----:B------:R0:W2:Y:S02]  /*0190*/  F2I.FTZ.U32.TRUNC.NTZ R5, R4 ;  /* 0x0000000400057305 */ /* 0x0000a4000021f000 */
[----:B0-----:R-:W-:Y:S02]  /*01a0*/  IMAD.MOV.U32 R4, RZ, RZ, RZ ;  /* 0x000000ffff047224 */ /* 0x001fe400078e00ff */
[----:B--2---:R-:W-:-:S04]  /*01b0*/  IMAD.MOV R16, RZ, RZ, -R5 ;  /* 0x000000ffff107224 */ /* 0x004fc800078e0a05 */
[----:B------:R-:W-:-:S04]  /*01c0*/  IMAD R15, R16, R11, RZ ;  /* 0x0000000b100f7224 */ /* 0x000fc800078e02ff */
[----:B------:R-:W-:-:S04]  /*01d0*/  IMAD.HI.U32 R14, R5, R15, R4 ;  /* 0x0000000f050e7227 */ /* 0x000fc800078e0004 */
[----:B-1-3--:R-:W-:-:S07]  /*01e0*/  IMAD.MOV.U32 R15, RZ, RZ, R7 ;  /* 0x000000ffff0f7224 */ /* 0x00afce00078e0007 */
.L_x_2:
[----:B0-----:R-:W-:-:S06]  /*01f0*/  IMAD.WIDE R4, R15, 0x4, R8 ;  /* 0x000000040f047825 */ /* 0x001fcc00078e0208 */
[----:B------:R-:W2:Y:S01]  /*0200*/  LDG.E.128 R4, desc[UR6][R4.64] ;  /* 0x0000000604047981 */ /* 0x000ea2000c1e1d00 */
[----:B------:R-:W-:Y:S01]  /*0210*/  IABS R19, R15 ;  /* 0x0000000f00137213 */ /* 0x000fe20000000000 */
[----:B------:R-:W-:Y:S01]  /*0220*/  IMAD.U32 R3, RZ, RZ, UR4 ;  /* 0x00000004ff037e24 */ /* 0x000fe2000f8e00ff */
[----:B------:R-:W-:Y:S01]  /*0230*/  ISETP.GE.AND P2, PT, R15, RZ, PT ;  /* 0x000000ff0f00720c */ /* 0x000fe20003f46270 */
[----:B------:R-:W-:Y:S02]  /*0240*/  IMAD R15, R12, 0x4, R15 ;  /* 0x000000040c0f7824 */ /* 0x000fe400078e020f */
[----:B------:R-:W-:Y:S01]  /*0250*/  IMAD.HI.U32 R16, R14, R19, RZ ;  /* 0x000000130e107227 */ /* 0x000fe200078e00ff */
[----:B------:R-:W-:-:S03]  /*0260*/  IABS R21, R3 ;  /* 0x0000000300157213 */ /* 0x000fc60000000000 */
[----:B------:R-:W-:-:S04]  /*0270*/  IMAD.MOV R16, RZ, RZ, -R16 ;  /* 0x000000ffff107224 */ /* 0x000fc800078e0a10 */
[----:B------:R-:W-:-:S05]  /*0280*/  IMAD R16, R21, R16, R19 ;  /* 0x0000001015107224 */ /* 0x000fca00078e0213 */
[----:B------:R-:W-:-:S13]  /*0290*/  ISETP.GT.U32.AND P1, PT, R11, R16, PT ;  /* 0x000000100b00720c */ /* 0x000fda0003f24070 */
[----:B------:R-:W-:-:S04]  /*02a0*/  @!P1 IADD3 R16, PT, PT, R16, -R21, RZ ;  /* 0x8000001510109210 */ /* 0x000fc80007ffe0ff */
[----:B------:R-:W-:-:S13]  /*02b0*/  ISETP.GT.U32.AND P1, PT, R11, R16, PT ;  /* 0x000000100b00720c */ /* 0x000fda0003f24070 */
[----:B------:R-:W-:Y:S01]  /*02c0*/  @!P1 IMAD.IADD R16, R16, 0x1, -R21 ;  /* 0x0000000110109824 */ /* 0x000fe200078e0a15 */
[----:B------:R-:W-:-:S03]  /*02d0*/  ISETP.GE.AND P1, PT, R15, R10, PT ;  /* 0x0000000a0f00720c */ /* 0x000fc60003f26270 */
[----:B------:R-:W-:-:S05]  /*02e0*/  @!P2 IMAD.MOV R16, RZ, RZ, -R16 ;  /* 0x000000ffff10a224 */ /* 0x000fca00078e0a10 */
[----:B------:R-:W-:-:S05]  /*02f0*/  SEL R16, R17, R16, !P0 ;  /* 0x0000001011107207 */ /* 0x000fca0004000000 */
[----:B------:R-:W-:-:S05]  /*0300*/  IMAD R16, R16, 0x4, R13 ;  /* 0x0000000410107824 */ /* 0x000fca00078e020d */
[----:B--2---:R0:W-:Y:S01]  /*0310*/  STS.128 [R16], R4 ;  /* 0x0000000410007388 */ /* 0x0041e20000000c00 */
[----:B------:R-:W-:Y:S05]  /*0320*/  @!P1 BRA `(.L_x_2) ;  /* 0xfffffffc00b09947 */ /* 0x000fea000383ffff */
.L_x_1:
[----:B------:R-:W-:Y:S05]  /*0330*/  BSYNC.RECONVERGENT B0 ;  /* 0x0000000000007941 */ /* 0x000fea0003800200 */
.L_x_0:
[----:B------:R-:W-:Y:S01]  /*0340*/  ISETP.GE.AND P0, PT, R2, R3, PT ;  /* 0x000000030200720c */ /* 0x000fe20003f06270 */
[----:B------:R-:W-:Y:S01]  /*0350*/  BSSY.RECONVERGENT B0, `(.L_x_3) ;  /* 0x0000019000007945 */ /* 0x000fe20003800200 */
[----:B------:R-:W-:-:S11]  /*0360*/  HFMA2 R9, -RZ, RZ, 0, 0 ;  /* 0x00000000ff097431 */ /* 0x000fd600000001ff */
[----:B------:R-:W-:Y:S05]  /*0370*/  @P0 BRA `(.L_x_4) ;  /* 0x0000000000580947 */ /* 0x000fea0003800000 */
[----:B0-----:R-:W0:Y:S01]  /*0380*/  S2R R5, SR_CgaCtaId ;  /* 0x0000000000057919 */ /* 0x001e220000008800 */
[----:B------:R-:W1:Y:S01]  /*0390*/  LDC R11, c[0x0][0x360] ;  /* 0x0000d800ff0b7b82 */ /* 0x000e620000000800 */
[----:B------:R-:W-:Y:S01]  /*03a0*/  MOV R4, 0x400 ;  /* 0x0000040000047802 */ /* 0x000fe20000000f00 */
[----:B------:R-:W-:Y:S02]  /*03b0*/  IMAD.MOV.U32 R9, RZ, RZ, RZ ;  /* 0x000000ffff097224 */ /* 0x000fe400078e00ff */
[----:B------:R-:W-:Y:S02]  /*03c0*/  IMAD.MOV.U32 R8, RZ, RZ, R2 ;  /* 0x000000ffff087224 */ /* 0x000fe400078e0002 */
[----:B------:R-:W-:-:S05]  /*03d0*/  VIADD R4, R4, 0x30 ;  /* 0x0000003004047836 */ /* 0x000fca0000000000 */
[----:B0-----:R-:W-:-:S07]  /*03e0*/  LEA R13, R5, R4, 0x18 ;  /* 0x00000004050d7211 */ /* 0x001fce00078ec0ff */
.L_x_5:
[C---:B------:R-:W-:Y:S01]  /*03f0*/  IMAD R4, R8.reuse, 0x4, R13 ;  /* 0x0000000408047824 */ /* 0x040fe200078e020d */
[C---:B------:R-:W-:Y:S01]  /*0400*/  IADD3 R10, PT, PT, R8.reuse, 0x1, RZ ;  /* 0x00000001080a7810 */ /* 0x040fe20007ffe0ff */
[----:B------:R-:W-:-:S03]  /*0410*/  VIADD R12, R8, 0x2 ;  /* 0x00000002080c7836 */ /* 0x000fc60000000000 */
[-C--:B------:R-:W-:Y:S01]  /*0420*/  ISETP.GE.AND P1, PT, R10, R3.reuse, PT ;  /* 0x000000030a00720c */ /* 0x080fe20003f26270 */
[----:B------:R-:W0:Y:S01]  /*0430*/  LDS.128 R4, [R4] ;  /* 0x0000000004047984 */ /* 0x000e220000000c00 */
[----:B------:R-:W-:Y:S01]  /*0440*/  VIADD R10, R8, 0x3 ;  /* 0x00000003080a7836 */ /* 0x000fe20000000000 */
[----:B------:R-:W-:Y:S01]  /*0450*/  ISETP.GE.AND P2, PT, R12, R3, PT ;  /* 0x000000030c00720c */ /* 0x000fe20003f46270 */
[----:B-1----:R-:W-:-:S03]  /*0460*/  IMAD R8, R11, 0x4, R8 ;  /* 0x000000040b087824 */ /* 0x002fc600078e0208 */
[----:B------:R-:W-:Y:S01]  /*0470*/  ISETP.GE.AND P0, PT, R10, R3, PT ;  /* 0x000000030a00720c */ /* 0x000fe20003f06270 */
[----:B0-----:R-:W-:-:S05]  /*0480*/  FFMA R9, R4, R4, R9 ;  /* 0x0000000404097223 */ /* 0x001fca0000000009 */
[----:B------:R-:W-:Y:S01]  /*0490*/  @!P1 FFMA R9, R5, R5, R9 ;  /* 0x0000000505099223 */ /* 0x000fe20000000009 */
[----:B------:R-:W-:-:S03]  /*04a0*/  ISETP.GE.AND P1, PT, R8, R3, PT ;  /* 0x000000030800720c */ /* 0x000fc60003f26270 */
[----:B------:R-:W-:-:S04]  /*04b0*/  @!P2 FFMA R9, R6, R6, R9 ;  /* 0x000000060609a223 */ /* 0x000fc80000000009 */
[----:B------:R-:W-:-:S06]  /*04c0*/  @!P0 FFMA R9, R7, R7, R9 ;  /* 0x0000000707098223 */ /* 0x000fcc0000000009 */
[----:B------:R-:W-:Y:S05]  /*04d0*/  @!P1 BRA `(.L_x_5) ;  /* 0xfffffffc00c49947 */ /* 0x000fea000383ffff */
.L_x_4:
[----:B------:R-:W-:Y:S05]  /*04e0*/  BSYNC.RECONVERGENT B0 ;  /* 0x0000000000007941 */ /* 0x000fea0003800200 */
.L_x_3:
[----:B0-----:R-:W0:Y:S01]  /*04f0*/  SHFL.DOWN PT, R4, R9, 0x10, 0x1f ;  /* 0x0a001f0009047f89 */ /* 0x001e2200000e0000 */
[----:B------:R-:W-:-:S13]  /*0500*/  LOP3.LUT P0, R10, R0, 0x1f, RZ, 0xc0, !PT ;  /* 0x0000001f000a7812 */ /* 0x000fda000780c0ff */
[----:B------:R-:W1:Y:S01]  /*0510*/  @!P0 S2R R12, SR_CgaCtaId ;  /* 0x00000000000c8919 */ /* 0x000e620000008800 */
[----:B0-----:R-:W-:Y:S01]  /*0520*/  FADD R4, R4, R9 ;  /* 0x0000000904047221 */ /* 0x001fe20000000000 */
[----:B------:R-:W-:-:S04]  /*0530*/  @!P0 MOV R9, 0x400 ;  /* 0x0000040000098802 */ /* 0x000fc80000000f00 */
[----:B------:R-:W0:Y:S01]  /*0540*/  SHFL.DOWN PT, R5, R4, 0x8, 0x1f ;  /* 0x09001f0004057f89 */ /* 0x000e2200000e0000 */
[----:B-1----:R-:W-:-:S04]  /*0550*/  @!P0 LEA R9, R12, R9, 0x18 ;  /* 0x000000090c098211 */ /* 0x002fc800078ec0ff */
[----:B------:R-:W-:Y:S01]  /*0560*/  @!P0 LEA.HI R9, R0, R9, RZ, 0x1d ;  /* 0x0000000900098211 */ /* 0x000fe200078fe8ff */
[----:B0-----:R-:W-:-:S05]  /*0570*/  FADD R5, R4, R5 ;  /* 0x0000000504057221 */ /* 0x001fca0000000000 */
[----:B------:R-:W0:Y:S02]  /*0580*/  SHFL.DOWN PT, R6, R5, 0x4, 0x1f ;  /* 0x08801f0005067f89 */ /* 0x000e2400000e0000 */
[----:B0-----:R-:W-:-:S05]  /*0590*/  FADD R6, R5, R6 ;  /* 0x0000000605067221 */ /* 0x001fca0000000000 */
[----:B------:R-:W0:Y:S02]  /*05a0*/  SHFL.DOWN PT, R7, R6, 0x2, 0x1f ;  /* 0x08401f0006077f89 */ /* 0x000e2400000e0000 */
[----:B0-----:R-:W-:-:S05]  /*05b0*/  FADD R7, R6, R7 ;  /* 0x0000000706077221 */ /* 0x001fca0000000000 */
[----:B------:R-:W0:Y:S02]  /*05c0*/  SHFL.DOWN PT, R8, R7, 0x1, 0x1f ;  /* 0x08201f0007087f89 */ /* 0x000e2400000e0000 */
[----:B0-----:R-:W-:-:S05]  /*05d0*/  FADD R8, R7, R8 ;  /* 0x0000000807087221 */ /* 0x001fca0000000000 */
[----:B------:R0:W-:Y:S01]  /*05e0*/  @!P0 STS [R9], R8 ;  /* 0x0000000809008388 */ /* 0x0001e20000000800 */
[----:B------:R-:W-:Y:S01]  /*05f0*/  BAR.SYNC.DEFER_BLOCKING 0x0 ;  /* 0x0000000000007b1d */ /* 0x000fe20000010000 */
[----:B------:R-:W-:-:S13]  /*0600*/  ISETP.GT.U32.AND P0, PT, R0, 0x1f, PT ;  /* 0x0000001f0000780c */ /* 0x000fda0003f04070 */
[----:B0-----:R-:W-:Y:S05]  /*0610*/  @P0 BRA `(.L_x_6) ;  /* 0x0000000000a00947 */ /* 0x001fea0003800000 */
[----:B------:R-:W-:Y:S01]  /*0620*/  ISETP.GT.U32.AND P0, PT, R10, 0x7, PT ;  /* 0x000000070a00780c */ /* 0x000fe20003f04070 */
[----:B------:R-:W-:-:S12]  /*0630*/  UMOV UR4, 0xffffffff ;  /* 0xffffffff00047882 */ /* 0x000fd80000000000 */
[----:B------:R-:W0:Y:S01]  /*0640*/  @!P0 S2R R5, SR_CgaCtaId ;  /* 0x0000000000058919 */ /* 0x000e220000008800 */
[----:B------:R-:W-:-:S04]  /*0650*/  @!P0 MOV R4, 0x400 ;  /* 0x0000040000048802 */ /* 0x000fc80000000f00 */
[----:B0-----:R-:W-:Y:S01]  /*0660*/  @!P0 LEA R5, R5, R4, 0x18 ;  /* 0x0000000405058211 */ /* 0x001fe200078ec0ff */
[----:B------:R-:W-:-:S03]  /*0670*/  IMAD.MOV.U32 R4, RZ, RZ, RZ ;  /* 0x000000ffff047224 */ /* 0x000fc600078e00ff */
[----:B------:R-:W-:-:S05]  /*0680*/  @!P0 LEA R10, R10, R5, 0x2 ;  /* 0x000000050a0a8211 */ /* 0x000fca00078e10ff */
[----:B------:R0:W1:Y:S01]  /*0690*/  @!P0 LDS R4, [R10] ;  /* 0x000000000a048984 */ /* 0x0000620000000800 */
[----:B------:R-:W-:Y:S05]  /*06a0*/  BRA.DIV UR4, `(.L_x_7) ;  /* 0x0000000604147947 */ /* 0x000fea000b800000 */
[----:B-1----:R-:W1:Y:S02]  /*06b0*/  SHFL.DOWN PT, R5, R4, 0x4, 0x1f ;  /* 0x08801f0004057f89 */ /* 0x002e6400000e0000 */
[----:B-1----:R-:W-:-:S05]  /*06c0*/  FADD R5, R5, R4 ;  /* 0x0000000405057221 */ /* 0x002fca0000000000 */
[----:B------:R-:W1:Y:S02]  /*06d0*/  SHFL.DOWN PT, R6, R5, 0x2, 0x1f ;  /* 0x08401f0005067f89 */ /* 0x000e6400000e0000 */
[----:B-1----:R-:W-:-:S05]  /*06e0*/  FADD R6, R5, R6 ;  /* 0x0000000605067221 */ /* 0x002fca0000000000 */
[----:B------:R1:W2:Y:S02]  /*06f0*/  SHFL.DOWN PT, R7, R6, 0x1, 0x1f ;  /* 0x08201f0006077f89 */ /* 0x0002a400000e0000 */
.L_x_14:
[----:B------:R-:W-:Y:S01]  /*0700*/  ISETP.NE.AND P0, PT, R0, RZ, PT ;  /* 0x000000ff0000720c */ /* 0x000fe20003f05270 */
[----:B--2---:R-:W-:-:S12]  /*0710*/  FADD R0, R6, R7 ;  /* 0x0000000706007221 */ /* 0x004fd80000000000 */
[----:B------:R-:W-:Y:S05]  /*0720*/  @P0 BRA `(.L_x_6) ;  /* 0x00000000005c0947 */ /* 0x000fea0003800000 */
[----:B------:R-:W-:Y:S01]  /*0730*/  I2FP.F32.S32 R3, R3 ;  /* 0x0000000300037245 */ /* 0x000fe20000201400 */
[----:B------:R-:W-:Y:S03]  /*0740*/  BSSY.RECONVERGENT B0, `(.L_x_8) ;  /* 0x000000c000007945 */ /* 0x000fe60003800200 */
[----:B------:R-:W2:Y:S08]  /*0750*/  MUFU.RCP R4, R3 ;  /* 0x0000000300047308 */ /* 0x000eb00000001000 */
[----:B------:R-:W3:Y:S01]  /*0760*/  FCHK P0, R0, R3 ;  /* 0x0000000300007302 */ /* 0x000ee20000000000 */
[----:B--2---:R-:W-:-:S04]  /*0770*/  FFMA R5, -R3, R4, 1 ;  /* 0x3f80000003057423 */ /* 0x004fc80000000104 */
[----:B------:R-:W-:-:S04]  /*0780*/  FFMA R5, R4, R5, R4 ;  /* 0x0000000504057223 */ /* 0x000fc80000000004 */
[----:B------:R-:W-:-:S04]  /*0790*/  FFMA R4, R0, R5, RZ ;  /* 0x0000000500047223 */ /* 0x000fc800000000ff */
[----:B-1----:R-:W-:-:S04]  /*07a0*/  FFMA R6, -R3, R4, R0 ;  /* 0x0000000403067223 */ /* 0x002fc80000000100 */
[----:B------:R-:W-:Y:S01]  /*07b0*/  FFMA R4, R5, R6, R4 ;  /* 0x0000000605047223 */ /* 0x000fe20000000004 */
[----:B---3--:R-:W-:Y:S06]  /*07c0*/  @!P0 BRA `(.L_x_9) ;  /* 0x00000000000c8947 */ /* 0x008fec0003800000 */
[----:B------:R-:W-:-:S07]  /*07d0*/  MOV R4, 0x7f0 ;  /* 0x000007f000047802 */ /* 0x000fce0000000f00 */
[----:B0-----:R-:W-:Y:S05]  /*07e0*/  CALL.REL.NOINC `($__internal_0_$__cuda_sm3x_div_rn_noftz_f32_slowpath) ;  /* 0x0000000400187944 */ /* 0x001fea0003c00000 */
[----:B------:R-:W-:-:S07]  /*07f0*/  IMAD.MOV.U32 R4, RZ, RZ, R0 ;  /* 0x000000ffff047224 */ /* 0x000fce00078e0000 */
.L_x_9:
[----:B------:R-:W-:Y:S05]  /*0800*/  BSYNC.RECONVERGENT B0 ;  /* 0x0000000000007941 */ /* 0x000fea0003800200 */
.L_x_8:
[----:B------:R-:W-:Y:S01]  /*0810*/  FADD R4, R4, 9.9999997473787516356e-06 ;  /* 0x3727c5ac04047421 */ /* 0x000fe20000000000 */
[----:B------:R-:W1:Y:S01]  /*0820*/  S2UR UR5, SR_CgaCtaId ;  /* 0x00000000000579c3 */ /* 0x000e620000008800 */
[----:B------:R-:W-:-:S03]  /*0830*/  UMOV UR4, 0x400 ;  /* 0x0000040000047882 */ /* 0x000fc60000000000 */
[----:B------:R-:W-:-:S13]  /*0840*/  FSETP.GEU.AND P0, PT, |R4|, 1.175494350822287508e-38, PT ;  /* 0x008000000400780b */ /* 0x000fda0003f0e200 */
[----:B------:R-:W-:-:S04]  /*0850*/  @!P0 FMUL R4, R4, 16777216 ;  /* 0x4b80000004048820 */ /* 0x000fc80000400000 */
[----:B------:R-:W2:Y:S01]  /*0860*/  MUFU.RSQ R0, R4 ;  /* 0x0000000400007308 */ /* 0x000ea20000001400 */
[----:B-1----:R-:W-:Y:S01]  /*0870*/  ULEA UR4, UR5, UR4, 0x18 ;  /* 0x0000000405047291 */ /* 0x002fe2000f8ec0ff */
[----:B--2---:R-:W-:-:S08]  /*0880*/  @!P0 FMUL R0, R0, 4096 ;  /* 0x4580000000008820 */ /* 0x004fd00000400000 */
[----:B------:R2:W-:Y:S03]  /*0890*/  STS [UR4+0x20], R0 ;  /* 0x00002000ff007988 */ /* 0x0005e60008000804 */
.L_x_6:
[----:B------:R-:W3:Y:S02]  /*08a0*/  LDCU UR4, c[0x0][0x398] ;  /* 0x00007300ff0477ac */ /* 0x000ee40008000800 */
[----:B---3--:R-:W-:Y:S01]  /*08b0*/  ISETP.GE.AND P0, PT, R2, UR4, PT ;  /* 0x0000000402007c0c */ /* 0x008fe2000bf06270 */
[----:B------:R-:W-:Y:S05]  /*08c0*/  WARPSYNC.ALL ;  /* 0x0000000000007948 */ /* 0x000fea0003800000 */
[----:B------:R-:W-:Y:S07]  /*08d0*/  BAR.SYNC.DEFER_BLOCKING 0x0 ;  /* 0x0000000000007b1d */ /* 0x000fee0000010000 */
[----:B------:R-:W-:Y:S05]  /*08e0*/  @P0 EXIT ;  /* 0x000000000000094d */ /* 0x000fea0003800000 */
[----:B------:R-:W3:Y:S01]  /*08f0*/  S2UR UR5, SR_CgaCtaId ;  /* 0x00000000000579c3 */ /* 0x000ee20000008800 */
[----:B------:R-:W-:-:S07]  /*0900*/  UMOV UR4, 0x400 ;  /* 0x0000040000047882 */ /* 0x000fce0000000000 */
[----:B------:R-:W4:Y:S08]  /*0910*/  LDC R15, c[0x0][0x360] ;  /* 0x0000d800ff0f7b82 */ /* 0x000f300000000800 */
[----:B------:R-:W0:Y:S01]  /*0920*/  LDC R17, c[0x0][0x398] ;  /* 0x0000e600ff117b82 */ /* 0x000e220000000800 */
[----:B---3--:R-:W-:-:S07]  /*0930*/  ULEA UR9, UR5, UR4, 0x18 ;  /* 0x0000000405097291 */ /* 0x008fce000f8ec0ff */
[----:B------:R-:W3:Y:S01]  /*0940*/  LDC.64 R12, c[0x0][0x388] ;  /* 0x0000e200ff0c7b82 */ /* 0x000ee20000000a00 */
[----:B------:R-:W-:-:S04]  /*0950*/  UIADD3 UR4, UPT, UPT, UR4, 0x30, URZ ;  /* 0x0000003004047890 */ /* 0x000fc8000fffe0ff */
[----:B------:R-:W-:Y:S01]  /*0960*/  ULEA UR4, UR5, UR4, 0x18 ;  /* 0x0000000405047291 */ /* 0x000fe2000f8ec0ff */
[----:B--2---:R-:W2:Y:S01]  /*0970*/  LDS R0, [UR9+0x20] ;  /* 0x00002009ff007984 */ /* 0x004ea20008000800 */
[----:B------:R-:W2:Y:S02]  /*0980*/  LDCU UR9, c[0x0][0x390] ;  /* 0x00007200ff0977ac */ /* 0x000ea40008000800 */
[----:B0-2-4-:R-:W-:-:S08]  /*0990*/  FMUL R0, R0, UR9 ;  /* 0x0000000900007c20 */ /* 0x015fd00008400000 */
.L_x_10:
[C---:B------:R-:W-:Y:S01]  /*09a0*/  LEA R4, R2.reuse, UR4, 0x2 ;  /* 0x0000000402047c11 */ /* 0x040fe2000f8e10ff */
[C---:B------:R-:W-:Y:S02]  /*09b0*/  VIADD R3, R2.reuse, 0x1 ;  /* 0x0000000102037836 */ /* 0x040fe40000000000 */
[----:B0-----:R-:W-:Y:S02]  /*09c0*/  HFMA2 R9, -RZ, RZ, 0, 0 ;  /* 0x00000000ff097431 */ /* 0x001fe400000001ff */
[C---:B------:R-:W-:Y:S01]  /*09d0*/  VIADD R8, R2.reuse, 0x3 ;  /* 0x0000000302087836 */ /* 0x040fe20000000000 */
[----:B-1----:R-:W0:Y:S01]  /*09e0*/  LDS.128 R4, [R4] ;  /* 0x0000000004047984 */ /* 0x002e220000000c00 */
[-C--:B------:R-:W-:Y:S01]  /*09f0*/  ISETP.GE.AND P0, PT, R3, R17.reuse, PT ;  /* 0x000000110300720c */ /* 0x080fe20003f06270 */
[----:B------:R-:W-:Y:S02]  /*0a00*/  VIADD R3, R2, 0x2 ;  /* 0x0000000202037836 */ /* 0x000fe40000000000 */
[----:B------:R-:W-:-:S03]  /*0a10*/  ISETP.GE.AND P2, PT, R8, R17, PT ;  /* 0x000000110800720c */ /* 0x000fc60003f46270 */
[----:B------:R-:W-:Y:S01]  /*0a20*/  ISETP.GE.AND P1, PT, R3, R17, PT ;  /* 0x000000110300720c */ /* 0x000fe20003f26270 */
[--C-:B------:R-:W-:Y:S02]  /*0a30*/  IMAD R3, R17, UR8, R2.reuse ;  /* 0x0000000811037c24 */ /* 0x100fe4000f8e0202 */
[----:B------:R-:W-:Y:S02]  /*0a40*/  IMAD R2, R15, 0x4, R2 ;  /* 0x000000040f027824 */ /* 0x000fe400078e0202 */
[C---:B0-----:R-:W-:Y:S01]  /*0a50*/  FMUL R10, R0.reuse, R6 ;  /* 0x00000006000a7220 */ /* 0x041fe20000400000 */
[C---:B------:R-:W-:Y:S01]  /*0a60*/  FMUL R11, R0.reuse, R7 ;  /* 0x00000007000b7220 */ /* 0x040fe20000400000 */
[----:B------:R-:W-:Y:S01]  /*0a70*/  @!P0 FMUL R9, R0, R5 ;  /* 0x0000000500098220 */ /* 0x000fe20000400000 */
[----:B---3--:R-:W-:-:S04]  /*0a80*/  IMAD.WIDE R6, R3, 0x4, R12 ;  /* 0x0000000403067825 */ /* 0x008fc800078e020c */
[----:B------:R-:W-:Y:S01]  /*0a90*/  FMUL R8, R0, R4 ;  /* 0x0000000400087220 */ /* 0x000fe20000400000 */
[----:B------:R-:W-:Y:S02]  /*0aa0*/  FSEL R10, R10, RZ, !P1 ;  /* 0x000000ff0a0a7208 */ /* 0x000fe40004800000 */
[----:B------:R-:W-:Y:S02]  /*0ab0*/  FSEL R11, R11, RZ, !P2 ;  /* 0x000000ff0b0b7208 */ /* 0x000fe40005000000 */
[----:B------:R-:W-:-:S03]  /*0ac0*/  ISETP.GE.AND P0, PT, R2, R17, PT ;  /* 0x000000110200720c */ /* 0x000fc60003f06270 */
[----:B------:R0:W-:Y:S10]  /*0ad0*/  STG.E.128 desc[UR6][R6.64], R8 ;  /* 0x0000000806007986 */ /* 0x0001f4000c101d06 */
[----:B------:R-:W-:Y:S05]  /*0ae0*/  @!P0 BRA `(.L_x_10) ;  /* 0xfffffffc00ac8947 */ /* 0x000fea000383ffff */
[----:B------:R-:W-:Y:S05]  /*0af0*/  EXIT ;  /* 0x000000000000794d */ /* 0x000fea0003800000 */
.L_x_7:
[----:B------:R-:W-:Y:S02]  /*0b00*/  IMAD.MOV.U32 R9, RZ, RZ, 0x4 ;  /* 0x00000004ff097424 */ /* 0x000fe400078e00ff */
[----:B------:R-:W-:Y:S02]  /*0b10*/  IMAD.MOV.U32 R11, RZ, RZ, 0x1f ;  /* 0x0000001fff0b7424 */ /* 0x000fe400078e00ff */
[----:B------:R-:W-:-:S07]  /*0b20*/  IMAD.MOV.U32 R8, RZ, RZ, -0x1 ;  /* 0xffffffffff087424 */ /* 0x000fce00078e00ff */
[----:B01----:R-:W-:Y:S05]  /*0b30*/  WARPSYNC.COLLECTIVE R8, `(.L_x_11) ;  /* 0x0000000008087348 */ /* 0x003fea0003c00000 */
[----:B-1----:R1:W2:Y:S02]  /*0b40*/  SHFL.DOWN P0, R7, R4, R9, R11 ;  /* 0x0800000904077389 */ /* 0x0022a4000000000b */
[----:B012---:R-:W-:Y:S05]  /*0b50*/  ENDCOLLECTIVE ;  /* 0x000000000000791b */ /* 0x007fea0003800000 */
.L_x_11:
[----:B------:R-:W-:Y:S01]  /*0b60*/  IMAD.MOV.U32 R9, RZ, RZ, 0x2 ;  /* 0x00000002ff097424 */ /* 0x000fe200078e00ff */
[----:B------:R-:W-:-:S05]  /*0b70*/  MOV R5, R7 ;  /* 0x0000000700057202 */ /* 0x000fca0000000f00 */
[----:B------:R-:W-:-:S04]  /*0b80*/  FADD R5, R5, R4 ;  /* 0x0000000405057221 */ /* 0x000fc80000000000 */
[----:B------:R-:W-:-:S07]  /*0b90*/  IMAD.MOV.U32 R4, RZ, RZ, R5 ;  /* 0x000000ffff047224 */ /* 0x000fce00078e0005 */
[----:B------:R-:W-:Y:S05]  /*0ba0*/  WARPSYNC.COLLECTIVE R8, `(.L_x_12) ;  /* 0x0000000008087348 */ /* 0x000fea0003c00000 */
[----:B------:R0:W1:Y:S02]  /*0bb0*/  SHFL.DOWN P0, R7, R4, R9, R11 ;  /* 0x0800000904077389 */ /* 0x000064000000000b */
[----:B01----:R-:W-:Y:S05]  /*0bc0*/  ENDCOLLECTIVE ;  /* 0x000000000000791b */ /* 0x003fea0003800000 */
.L_x_12:
[----:B------:R-:W-:Y:S02]  /*0bd0*/  HFMA2 R9, -RZ, RZ, 0, 5.9604644775390625e-08 ;  /* 0x00000001ff097431 */ /* 0x000fe400000001ff */
[----:B------:R-:W-:-:S04]  /*0be0*/  IMAD.MOV.U32 R6, RZ, RZ, R7 ;  /* 0x000000ffff067224 */ /* 0x000fc800078e0007 */
[----:B------:R-:W-:-:S04]  /*0bf0*/  FADD R6, R5, R6 ;  /* 0x0000000605067221 */ /* 0x000fc80000000000 */
[----:B------:R-:W-:-:S07]  /*0c00*/  IMAD.MOV.U32 R4, RZ, RZ, R6 ;  /* 0x000000ffff047224 */ /* 0x000fce00078e0006 */
[----:B------:R-:W-:Y:S05]  /*0c10*/  WARPSYNC.COLLECTIVE R8, `(.L_x_13) ;  /* 0x0000000008087348 */ /* 0x000fea0003c00000 */
[----:B------:R0:W1:Y:S02]  /*0c20*/  SHFL.DOWN P0, R7, R4, R9, R11 ;  /* 0x0800000904077389 */ /* 0x000064000000000b */
[----:B01----:R-:W-:Y:S05]  /*0c30*/  ENDCOLLECTIVE ;  /* 0x000000000000791b */ /* 0x003fea0003800000 */
.L_x_13:
[----:B------:R-:W-:Y:S05]  /*0c40*/  BRA `(.L_x_14) ;  /* 0xfffffff800ac7947 */ /* 0x000fea000383ffff */
        .weak           $__internal_0_$__cuda_sm3x_div_rn_noftz_f32_slowpath
        .type           $__internal_0_$__cuda_sm3x_div_rn_noftz_f32_slowpath,@function
        .size           $__internal_0_$__cuda_sm3x_div_rn_noftz_f32_slowpath,(.L_x_27 - $__internal_0_$__cuda_sm3x_div_rn_noftz_f32_slowpath)
$__internal_0_$__cuda_sm3x_div_rn_noftz_f32_slowpath:
[----:B------:R-:W-:Y:S01]  /*0c50*/  SHF.R.U32.HI R6, RZ, 0x17, R3 ;  /* 0x00000017ff067819 */ /* 0x000fe20000011603 */
[----:B------:R-:W-:Y:S01]  /*0c60*/  BSSY.RECONVERGENT B1, `(.L_x_15) ;  /* 0x0000064000017945 */ /* 0x000fe20003800200 */
[--C-:B------:R-:W-:Y:S02]  /*0c70*/  SHF.R.U32.HI R5, RZ, 0x17, R0.reuse ;  /* 0x00000017ff057819 */ /* 0x100fe40000011600 */
[----:B------:R-:W-:Y:S02]  /*0c80*/  LOP3.LUT R6, R6, 0xff, RZ, 0xc0, !PT ;  /* 0x000000ff06067812 */ /* 0x000fe400078ec0ff */
[----:B------:R-:W-:Y:S01]  /*0c90*/  LOP3.LUT R10, R5, 0xff, RZ, 0xc0, !PT ;  /* 0x000000ff050a7812 */ /* 0x000fe200078ec0ff */
[----:B------:R-:W-:Y:S01]  /*0ca0*/  IMAD.MOV.U32 R5, RZ, RZ, R0 ;  /* 0x000000ffff057224 */ /* 0x000fe200078e0000 */
[----:B------:R-:W-:Y:S01]  /*0cb0*/  MOV R8, R3 ;  /* 0x0000000300087202 */ /* 0x000fe20000000f00 */
[----:B------:R-:W-:Y:S02]  /*0cc0*/  VIADD R9, R6, 0xffffffff ;  /* 0xffffffff06097836 */ /* 0x000fe40000000000 */
[----:B------:R-:W-:-:S03]  /*0cd0*/  VIADD R11, R10, 0xffffffff ;  /* 0xffffffff0a0b7836 */ /* 0x000fc60000000000 */
[----:B------:R-:W-:-:S04]  /*0ce0*/  ISETP.GT.U32.AND P0, PT, R9, 0xfd, PT ;  /* 0x000000fd0900780c */ /* 0x000fc80003f04070 */
[----:B------:R-:W-:-:S13]  /*0cf0*/  ISETP.GT.U32.OR P0, PT, R11, 0xfd, P0 ;  /* 0x000000fd0b00780c */ /* 0x000fda0000704470 */
[----:B------:R-:W-:Y:S01]  /*0d00*/  @!P0 IMAD.MOV.U32 R7, RZ, RZ, RZ ;  /* 0x000000ffff078224 */ /* 0x000fe200078e00ff */
[----:B------:R-:W-:Y:S06]  /*0d10*/  @!P0 BRA `(.L_x_16) ;  /* 0x00000000005c8947 */ /* 0x000fec0003800000 */
[----:B------:R-:W-:Y:S02]  /*0d20*/  FSETP.GTU.FTZ.AND P0, PT, |R0|, +INF , PT ;  /* 0x7f8000000000780b */ /* 0x000fe40003f1c200 */
[----:B------:R-:W-:-:S04]  /*0d30*/  FSETP.GTU.FTZ.AND P1, PT, |R3|, +INF , PT ;  /* 0x7f8000000300780b */ /* 0x000fc80003f3c200 */
[----:B------:R-:W-:-:S13]  /*0d40*/  PLOP3.LUT P0, PT, P0, P1, PT, 0xf8, 0x8f ;  /* 0x00000000008f781c */ /* 0x000fda0000703f70 */
[----:B------:R-:W-:Y:S05]  /*0d50*/  @P0 BRA `(.L_x_17) ;  /* 0x00000004004c0947 */ /* 0x000fea0003800000 */
[----:B------:R-:W-:-:S13]  /*0d60*/  LOP3.LUT P0, RZ, R8, 0x7fffffff, R5, 0xc8, !PT ;  /* 0x7fffffff08ff7812 */ /* 0x000fda000780c805 */
[----:B------:R-:W-:Y:S05]  /*0d70*/  @!P0 BRA `(.L_x_18) ;  /* 0x00000004003c8947 */ /* 0x000fea0003800000 */
[C---:B------:R-:W-:Y:S02]  /*0d80*/  FSETP.NEU.FTZ.AND P2, PT, |R0|.reuse, +INF , PT ;  /* 0x7f8000000000780b */ /* 0x040fe40003f5d200 */
[----:B------:R-:W-:Y:S02]  /*0d90*/  FSETP.NEU.FTZ.AND P1, PT, |R3|, +INF , PT ;  /* 0x7f8000000300780b */ /* 0x000fe40003f3d200 */
[----:B------:R-:W-:-:S11]  /*0da0*/  FSETP.NEU.FTZ.AND P0, PT, |R0|, +INF , PT ;  /* 0x7f8000000000780b */ /* 0x000fd60003f1d200 */
[----:B------:R-:W-:Y:S05]  /*0db0*/  @!P1 BRA !P2, `(.L_x_18) ;  /* 0x00000004002c9947 */ /* 0x000fea0005000000 */
[----:B------:R-:W-:-:S04]  /*0dc0*/  LOP3.LUT P2, RZ, R5, 0x7fffffff, RZ, 0xc0, !PT ;  /* 0x7fffffff05ff7812 */ /* 0x000fc8000784c0ff */
[----:B------:R-:W-:-:S13]  /*0dd0*/  PLOP3.LUT P1, PT, P1, P2, PT, 0x2f, 0xf2 ;  /* 0x0000000000f2781c */ /* 0x000fda0000f24577 */
[----:B------:R-:W-:Y:S05]  /*0de0*/  @P1 BRA `(.L_x_19) ;  /* 0x0000000400181947 */ /* 0x000fea0003800000 */
[----:B------:R-:W-:-:S04]  /*0df0*/  LOP3.LUT P1, RZ, R8, 0x7fffffff, RZ, 0xc0, !PT ;  /* 0x7fffffff08ff7812 */ /* 0x000fc8000782c0ff */
[----:B------:R-:W-:-:S13]  /*0e00*/  PLOP3.LUT P0, PT, P0, P1, PT, 0x2f, 0xf2 ;  /* 0x0000000000f2781c */ /* 0x000fda0000702577 */
[----:B------:R-:W-:Y:S05]  /*0e10*/  @P0 BRA `(.L_x_20) ;  /* 0x0000000400000947 */ /* 0x000fea0003800000 */
[----:B------:R-:W-:Y:S02]  /*0e20*/  ISETP.GE.AND P0, PT, R11, RZ, PT ;  /* 0x000000ff0b00720c */ /* 0x000fe40003f06270 */
[----:B------:R-:W-:-:S11]  /*0e30*/  ISETP.GE.AND P1, PT, R9, RZ, PT ;  /* 0x000000ff0900720c */ /* 0x000fd60003f26270 */
[----:B------:R-:W-:Y:S02]  /*0e40*/  @P0 IMAD.MOV.U32 R7, RZ, RZ, RZ ;  /* 0x000000ffff070224 */ /* 0x000fe400078e00ff */
[----:B------:R-:W-:Y:S01]  /*0e50*/  @!P0 FFMA R5, R0, 1.84467440737095516160e+19, RZ ;  /* 0x5f80000000058823 */ /* 0x000fe200000000ff */
[----:B------:R-:W-:Y:S02]  /*0e60*/  @!P0 IMAD.MOV.U32 R7, RZ, RZ, -0x40 ;  /* 0xffffffc0ff078424 */ /* 0x000fe400078e00ff */
[----:B------:R-:W-:-:S03]  /*0e70*/  @!P1 FFMA R8, R3, 1.84467440737095516160e+19, RZ ;  /* 0x5f80000003089823 */ /* 0x000fc600000000ff */
[----:B------:R-:W-:-:S07]  /*0e80*/  @!P1 IADD3 R7, PT, PT, R7, 0x40, RZ ;  /* 0x0000004007079810 */ /* 0x000fce0007ffe0ff */
.L_x_16:
[----:B------:R-:W-:Y:S01]  /*0e90*/  LEA R3, R6, 0xc0800000, 0x17 ;  /* 0xc080000006037811 */ /* 0x000fe200078eb8ff */
[----:B------:R-:W-:Y:S04]  /*0ea0*/  BSSY.RECONVERGENT B2, `(.L_x_21) ;  /* 0x0000036000027945 */ /* 0x000fe80003800200 */
[----:B------:R-:W-:Y:S02]  /*0eb0*/  IMAD.IADD R8, R8, 0x1, -R3 ;  /* 0x0000000108087824 */ /* 0x000fe400078e0a03 */
[----:B------:R-:W-:Y:S02]  /*0ec0*/  VIADD R3, R10, 0xffffff81 ;  /* 0xffffff810a037836 */ /* 0x000fe40000000000 */
[----:B------:R-:W0:Y:S01]  /*0ed0*/  MUFU.RCP R9, R8 ;  /* 0x0000000800097308 */ /* 0x000e220000001000 */
[----:B------:R-:W-:Y:S01]  /*0ee0*/  FADD.FTZ R11, -R8, -RZ ;  /* 0x800000ff080b7221 */ /* 0x000fe20000010100 */
[C---:B------:R-:W-:Y:S01]  /*0ef0*/  IMAD R0, R3.reuse, -0x800000, R5 ;  /* 0xff80000003007824 */ /* 0x040fe200078e0205 */
[----:B------:R-:W-:-:S05]  /*0f00*/  IADD3 R6, PT, PT, R3, 0x7f, -R6 ;  /* 0x0000007f03067810 */ /* 0x000fca0007ffe806 */
[----:B------:R-:W-:Y:S02]  /*0f10*/  IMAD.IADD R6, R6, 0x1, R7 ;  /* 0x0000000106067824 */ /* 0x000fe400078e0207 */
[----:B0-----:R-:W-:-:S04]  /*0f20*/  FFMA R10, R9, R11, 1 ;  /* 0x3f800000090a7423 */ /* 0x001fc8000000000b */
[----:B------:R-:W-:-:S04]  /*0f30*/  FFMA R12, R9, R10, R9 ;  /* 0x0000000a090c7223 */ /* 0x000fc80000000009 */
[----:B------:R-:W-:-:S04]  /*0f40*/  FFMA R5, R0, R12, RZ ;  /* 0x0000000c00057223 */ /* 0x000fc800000000ff */
[----:B------:R-:W-:-:S04]  /*0f50*/  FFMA R10, R11, R5, R0 ;  /* 0x000000050b0a7223 */ /* 0x000fc80000000000 */
[----:B------:R-:W-:-:S04]  /*0f60*/  FFMA R9, R12, R10, R5 ;  /* 0x0000000a0c097223 */ /* 0x000fc80000000005 */
[----:B------:R-:W-:-:S04]  /*0f70*/  FFMA R10, R11, R9, R0 ;  /* 0x000000090b0a7223 */ /* 0x000fc80000000000 */
[----:B------:R-:W-:-:S05]  /*0f80*/  FFMA R0, R12, R10, R9 ;  /* 0x0000000a0c007223 */ /* 0x000fca0000000009 */
[----:B------:R-:W-:-:S04]  /*0f90*/  SHF.R.U32.HI R3, RZ, 0x17, R0 ;  /* 0x00000017ff037819 */ /* 0x000fc80000011600 */
[----:B------:R-:W-:-:S04]  /*0fa0*/  LOP3.LUT R3, R3, 0xff, RZ, 0xc0, !PT ;  /* 0x000000ff03037812 */ /* 0x000fc800078ec0ff */
[----:B------:R-:W-:-:S05]  /*0fb0*/  IADD3 R7, PT, PT, R3, R6, RZ ;  /* 0x0000000603077210 */ /* 0x000fca0007ffe0ff */
[----:B------:R-:W-:-:S05]  /*0fc0*/  VIADD R3, R7, 0xffffffff ;  /* 0xffffffff07037836 */ /* 0x000fca0000000000 */
[----:B------:R-:W-:-:S13]  /*0fd0*/  ISETP.GE.U32.AND P0, PT, R3, 0xfe, PT ;  /* 0x000000fe0300780c */ /* 0x000fda0003f06070 */
[----:B------:R-:W-:Y:S05]  /*0fe0*/  @!P0 BRA `(.L_x_22) ;  /* 0x0000000000808947 */ /* 0x000fea0003800000 */
[----:B------:R-:W-:-:S13]  /*0ff0*/  ISETP.GT.AND P0, PT, R7, 0xfe, PT ;  /* 0x000000fe0700780c */ /* 0x000fda0003f04270 */
[----:B------:R-:W-:Y:S05]  /*1000*/  @P0 BRA `(.L_x_23) ;  /* 0x00000000006c0947 */ /* 0x000fea0003800000 */
[----:B------:R-:W-:-:S13]  /*1010*/  ISETP.GE.AND P0, PT, R7, 0x1, PT ;  /* 0x000000010700780c */ /* 0x000fda0003f06270 */
[----:B------:R-:W-:Y:S05]  /*1020*/  @P0 BRA `(.L_x_24) ;  /* 0x0000000000740947 */ /* 0x000fea0003800000 */
[----:B------:R-:W-:Y:S02]  /*1030*/  ISETP.GE.AND P0, PT, R7, -0x18, PT ;  /* 0xffffffe80700780c */ /* 0x000fe40003f06270 */
[----:B------:R-:W-:-:S11]  /*1040*/  LOP3.LUT R0, R0, 0x80000000, RZ, 0xc0, !PT ;  /* 0x8000000000007812 */ /* 0x000fd600078ec0ff */
[----:B------:R-:W-:Y:S05]  /*1050*/  @!P0 BRA `(.L_x_24) ;  /* 0x0000000000688947 */ /* 0x000fea0003800000 */
[CCC-:B------:R-:W-:Y:S01]  /*1060*/  FFMA.RZ R3, R12.reuse, R10.reuse, R9.reuse ;  /* 0x0000000a0c037223 */ /* 0x1c0fe2000000c009 */
[C---:B------:R-:W-:Y:S02]  /*1070*/  VIADD R8, R7.reuse, 0x20 ;  /* 0x0000002007087836 */ /* 0x040fe40000000000 */
[CCC-:B------:R-:W-:Y:S01]  /*1080*/  FFMA.RM R6, R12.reuse, R10.reuse, R9.reuse ;  /* 0x0000000a0c067223 */ /* 0x1c0fe20000004009 */
[----:B------:R-:W-:Y:S02]  /*1090*/  ISETP.NE.AND P2, PT, R7, RZ, PT ;  /* 0x000000ff0700720c */ /* 0x000fe40003f45270 */
[----:B------:R-:W-:Y:S01]  /*10a0*/  LOP3.LUT R5, R3, 0x7fffff, RZ, 0xc0, !PT ;  /* 0x007fffff03057812 */ /* 0x000fe200078ec0ff */
[----:B------:R-:W-:Y:S01]  /*10b0*/  FFMA.RP R3, R12, R10, R9 ;  /* 0x0000000a0c037223 */ /* 0x000fe20000008009 */
[----:B------:R-:W-:Y:S01]  /*10c0*/  ISETP.NE.AND P1, PT, R7, RZ, PT ;  /* 0x000000ff0700720c */ /* 0x000fe20003f25270 */
[----:B------:R-:W-:Y:S01]  /*10d0*/  IMAD.MOV R7, RZ, RZ, -R7 ;  /* 0x000000ffff077224 */ /* 0x000fe200078e0a07 */
[----:B------:R-:W-:-:S02]  /*10e0*/  LOP3.LUT R5, R5, 0x800000, RZ, 0xfc, !PT ;  /* 0x0080000005057812 */ /* 0x000fc400078efcff */
[----:B------:R-:W-:Y:S02]  /*10f0*/  FSETP.NEU.FTZ.AND P0, PT, R3, R6, PT ;  /* 0x000000060300720b */ /* 0x000fe40003f1d000 */
[----:B------:R-:W-:Y:S02]  /*1100*/  SHF.L.U32 R8, R5, R8, RZ ;  /* 0x0000000805087219 */ /* 0x000fe400000006ff */
[----:B------:R-:W-:Y:S02]  /*1110*/  SEL R6, R7, RZ, P2 ;  /* 0x000000ff07067207 */ /* 0x000fe40001000000 */
[----:B------:R-:W-:Y:S02]  /*1120*/  ISETP.NE.AND P1, PT, R8, RZ, P1 ;  /* 0x000000ff0800720c */ /* 0x000fe40000f25270 */
[----:B------:R-:W-:Y:S02]  /*1130*/  SHF.R.U32.HI R6, RZ, R6, R5 ;  /* 0x00000006ff067219 */ /* 0x000fe40000011605 */
[----:B------:R-:W-:-:S02]  /*1140*/  PLOP3.LUT P0, PT, P0, P1, PT, 0xf8, 0x8f ;  /* 0x00000000008f781c */ /* 0x000fc40000703f70 */
[----:B------:R-:W-:Y:S02]  /*1150*/  SHF.R.U32.HI R8, RZ, 0x1, R6 ;  /* 0x00000001ff087819 */ /* 0x000fe40000011606 */
[----:B------:R-:W-:-:S04]  /*1160*/  SEL R3, RZ, 0x1, !P0 ;  /* 0x00000001ff037807 */ /* 0x000fc80004000000 */
[----:B------:R-:W-:-:S04]  /*1170*/  LOP3.LUT R3, R3, 0x1, R8, 0xf8, !PT ;  /* 0x0000000103037812 */ /* 0x000fc800078ef808 */
[----:B------:R-:W-:-:S04]  /*1180*/  LOP3.LUT R3, R3, R6, RZ, 0xc0, !PT ;  /* 0x0000000603037212 */ /* 0x000fc800078ec0ff */
[----:B------:R-:W-:-:S04]  /*1190*/  IADD3 R3, PT, PT, R8, R3, RZ ;  /* 0x0000000308037210 */ /* 0x000fc80007ffe0ff */
[----:B------:R-:W-:Y:S01]  /*11a0*/  LOP3.LUT R0, R3, R0, RZ, 0xfc, !PT ;  /* 0x0000000003007212 */ /* 0x000fe200078efcff */
[----:B------:R-:W-:Y:S06]  /*11b0*/  BRA `(.L_x_24) ;  /* 0x0000000000107947 */ /* 0x000fec0003800000 */
.L_x_23:
[----:B------:R-:W-:-:S04]  /*11c0*/  LOP3.LUT R0, R0, 0x80000000, RZ, 0xc0, !PT ;  /* 0x8000000000007812 */ /* 0x000fc800078ec0ff */
[----:B------:R-:W-:Y:S01]  /*11d0*/  LOP3.LUT R0, R0, 0x7f800000, RZ, 0xfc, !PT ;  /* 0x7f80000000007812 */ /* 0x000fe200078efcff */
[----:B------:R-:W-:Y:S06]  /*11e0*/  BRA `(.L_x_24) ;  /* 0x0000000000047947 */ /* 0x000fec0003800000 */
.L_x_22:
[----:B------:R-:W-:-:S07]  /*11f0*/  IMAD R0, R6, 0x800000, R0 ;  /* 0x0080000006007824 */ /* 0x000fce00078e0200 */
.L_x_24:
[----:B------:R-:W-:Y:S05]  /*1200*/  BSYNC.RECONVERGENT B2 ;  /* 0x0000000000027941 */ /* 0x000fea0003800200 */
.L_x_21:
[----:B------:R-:W-:Y:S05]  /*1210*/  BRA `(.L_x_25) ;  /* 0x0000000000207947 */ /* 0x000fea0003800000 */
.L_x_20:
[----:B------:R-:W-:-:S04]  /*1220*/  LOP3.LUT R0, R8, 0x80000000, R5, 0x48, !PT ;  /* 0x8000000008007812 */ /* 0x000fc800078e4805 */
[----:B------:R-:W-:Y:S01]  /*1230*/  LOP3.LUT R0, R0, 0x7f800000, RZ, 0xfc, !PT ;  /* 0x7f80000000007812 */ /* 0x000fe200078efcff */
[----:B------:R-:W-:Y:S06]  /*1240*/  BRA `(.L_x_25) ;  /* 0x0000000000147947 */ /* 0x000fec0003800000 */
.L_x_19:
[----:B------:R-:W-:Y:S01]  /*1250*/  LOP3.LUT R0, R8, 0x80000000, R5, 0x48, !PT ;  /* 0x8000000008007812 */ /* 0x000fe200078e4805 */
[----:B------:R-:W-:Y:S06]  /*1260*/  BRA `(.L_x_25) ;  /* 0x00000000000c7947 */ /* 0x000fec0003800000 */
.L_x_18:
[----:B------:R-:W0:Y:S01]  /*1270*/  MUFU.RSQ R0, -QNAN ;  /* 0xffc0000000007908 */ /* 0x000e220000001400 */
[----:B------:R-:W-:Y:S05]  /*1280*/  BRA `(.L_x_25) ;  /* 0x0000000000047947 */ /* 0x000fea0003800000 */
.L_x_17:
[----:B------:R-:W-:-:S07]  /*1290*/  FADD.FTZ R0, R0, R3 ;  /* 0x0000000300007221 */ /* 0x000fce0000010000 */
.L_x_25:
[----:B------:R-:W-:Y:S05]  /*12a0*/  BSYNC.RECONVERGENT B1 ;  /* 0x0000000000017941 */ /* 0x000fea0003800200 */
.L_x_15:
[----:B------:R-:W-:-:S04]  /*12b0*/  IMAD.MOV.U32 R5, RZ, RZ, 0x0 ;  /* 0x00000000ff057424 */ /* 0x000fc800078e00ff */
[----:B0-----:R-:W-:Y:S05]  /*12c0*/  RET.REL.NODEC R4 `(_Z8rms_normILi256EEvPfS0_fii) ;  /* 0xffffffec044c7950 */ /* 0x001fea0003c3ffff */
.L_x_26:
[----:B------:R-:W-:-:S00]  /*12d0*/  BRA `(.L_x_26) ;  /* 0xfffffffc00fc7947 */ /* 0x000fc0000383ffff */
[----:B------:R-:W-:-:S00]  /*12e0*/  NOP ;  /* 0x0000000000007918 */ /* 0x000fc00000000000 */
        /* <DEDUP_REMOVED lines=9> */
.L_x_27:


//--------------------- .nv.shared._Z8rms_normILi256EEvPfS0_fii --------------------------
	.section	.nv.shared._Z8rms_normILi256EEvPfS0_fii,"aw",@nobits
	.sectionflags	@""
	.align	16
.nv.shared._Z8rms_normILi256EEvPfS0_fii:
	.zero		1072


//--------------------- .nv.shared.reserved.0     --------------------------
	.section	.nv.shared.reserved.0,"aw",@nobits
	.weak		__nv_reservedSMEM_offset_0_alias
	.size		__nv_reservedSMEM_offset_0_alias, 0, 64
	.other		__nv_reservedSMEM_offset_0_alias,@"STO_CUDA_RESERVED_SHARED STV_DEFAULT"
__nv_reservedSMEM_offset_0_alias:
	.zero		0
	.zero		64


//--------------------- .nv.constant0._Z8rms_normILi256EEvPfS0_fii --------------------------
	.section	.nv.constant0._Z8rms_normILi256EEvPfS0_fii,"a",@progbits
	.sectionflags	@""
	.align	4
.nv.constant0._Z8rms_normILi256EEvPfS0_fii:
	.zero		924


//--------------------- SYMBOLS --------------------------

	.type		.nv.reservedSmem.offset0,@object
	.size		.nv.reservedSmem.offset0,0x4
	.type		.nv.reservedSmem.cap,@object
	.size		.nv.reservedSmem.cap,0x4
